	.headerflags	@"EF_CUDA_TEXMODE_UNIFIED EF_CUDA_64BIT_ADDRESS EF_CUDA_ACCELERATORS EF_CUDA_SM90 EF_CUDA_VIRTUAL_SM(EF_CUDA_SM90)"
	.elftype	@"ET_EXEC"


//--------------------- .nv.info                  --------------------------
	.section	.nv.info,"",@"SHT_CUDA_INFO"
	.align	4


	//----- nvinfo : EIATTR_REGCOUNT
	.align		4
        /*0000*/ 	.byte	0x04, 0x2f
        /*0002*/ 	.short	(.L_1 - .L_0)
	.align		4
.L_0:
        /*0004*/ 	.word	index@(triton_poi_fused_cat_31)
        /*0008*/ 	.word	0x0000001c


	//----- nvinfo : EIATTR_MIN_STACK_SIZE
	.align		4
.L_1:
        /*000c*/ 	.byte	0x04, 0x12
        /*000e*/ 	.short	(.L_3 - .L_2)
	.align		4
.L_2:
        /*0010*/ 	.word	index@(triton_poi_fused_cat_31)
        /*0014*/ 	.word	0x00000000


	//----- nvinfo : EIATTR_FRAME_SIZE
	.align		4
.L_3:
        /*0018*/ 	.byte	0x04, 0x11
        /*001a*/ 	.short	(.L_5 - .L_4)
	.align		4
.L_4:
        /*001c*/ 	.word	index@(triton_poi_fused_cat_31)
        /*0020*/ 	.word	0x00000000


	//----- nvinfo : EIATTR_MIN_STACK_SIZE
	.align		4
.L_5:
        /*0024*/ 	.byte	0x04, 0x12
        /*0026*/ 	.short	(.L_7 - .L_6)
	.align		4
.L_6:
        /*0028*/ 	.word	index@(triton_poi_fused_cat_31)
        /*002c*/ 	.word	0x00000000
.L_7:


//--------------------- .nv.info.triton_poi_fused_cat_31 --------------------------
	.section	.nv.info.triton_poi_fused_cat_31,"",@"SHT_CUDA_INFO"
	.sectionflags	@""
	.align	4


	//----- nvinfo : EIATTR_CUDA_API_VERSION
	.align		4
        /*0000*/ 	.byte	0x04, 0x37
        /*0002*/ 	.short	(.L_9 - .L_8)
.L_8:
        /*0004*/ 	.word	0x0000007c


	//----- nvinfo : EIATTR_KPARAM_INFO
	.align		4
.L_9:
        /*0008*/ 	.byte	0x04, 0x17
        /*000a*/ 	.short	(.L_11 - .L_10)
.L_10:
        /*000c*/ 	.word	0x00000000
        /*0010*/ 	.short	0x0009
        /*0012*/ 	.short	0x0048
        /*0014*/ 	.byte	0x00, 0xf0, 0x11, 0x00


	//----- nvinfo : EIATTR_KPARAM_INFO
	.align		4
.L_11:
        /*0018*/ 	.byte	0x04, 0x17
        /*001a*/ 	.short	(.L_13 - .L_12)
.L_12:
        /*001c*/ 	.word	0x00000000
        /*0020*/ 	.short	0x0008
        /*0022*/ 	.short	0x0040
        /*0024*/ 	.byte	0x00, 0xf4, 0x21, 0x00


	//----- nvinfo : EIATTR_KPARAM_INFO
	.align		4
.L_13:
        /*0028*/ 	.byte	0x04, 0x17
        /*002a*/ 	.short	(.L_15 - .L_14)
.L_14:
        /*002c*/ 	.word	0x00000000
        /*0030*/ 	.short	0x0007
        /*0032*/ 	.short	0x0038
        /*0034*/ 	.byte	0x00, 0xf4, 0x21, 0x00


	//----- nvinfo : EIATTR_KPARAM_INFO
	.align		4
.L_15:
        /*0038*/ 	.byte	0x04, 0x17
        /*003a*/ 	.short	(.L_17 - .L_16)
.L_16:
        /*003c*/ 	.word	0x00000000
        /*0040*/ 	.short	0x0006
        /*0042*/ 	.short	0x0030
        /*0044*/ 	.byte	0x00, 0xf4, 0x21, 0x00


	//----- nvinfo : EIATTR_KPARAM_INFO
	.align		4
.L_17:
        /*0048*/ 	.byte	0x04, 0x17
        /*004a*/ 	.short	(.L_19 - .L_18)
.L_18:
        /*004c*/ 	.word	0x00000000
        /*0050*/ 	.short	0x0005
        /*0052*/ 	.short	0x0028
        /*0054*/ 	.byte	0x00, 0xf4, 0x21, 0x00


	//----- nvinfo : EIATTR_KPARAM_INFO
	.align		4
.L_19:
        /*0058*/ 	.byte	0x04, 0x17
        /*005a*/ 	.short	(.L_21 - .L_20)
.L_20:
        /*005c*/ 	.word	0x00000000
        /*0060*/ 	.short	0x0004
        /*0062*/ 	.short	0x0020
        /*0064*/ 	.byte	0x00, 0xf4, 0x21, 0x00


	//----- nvinfo : EIATTR_KPARAM_INFO
	.align		4
.L_21:
        /*0068*/ 	.byte	0x04, 0x17
        /*006a*/ 	.short	(.L_23 - .L_22)
.L_22:
        /*006c*/ 	.word	0x00000000
        /*0070*/ 	.short	0x0003
        /*0072*/ 	.short	0x0018
        /*0074*/ 	.byte	0x00, 0xf4, 0x21, 0x00


	//----- nvinfo : EIATTR_KPARAM_INFO
	.align		4
.L_23:
        /*0078*/ 	.byte	0x04, 0x17
        /*007a*/ 	.short	(.L_25 - .L_24)
.L_24:
        /*007c*/ 	.word	0x00000000
        /*0080*/ 	.short	0x0002
        /*0082*/ 	.short	0x0010
        /*0084*/ 	.byte	0x00, 0xf4, 0x21, 0x00


	//----- nvinfo : EIATTR_KPARAM_INFO
	.align		4
.L_25:
        /*0088*/ 	.byte	0x04, 0x17
        /*008a*/ 	.short	(.L_27 - .L_26)
.L_26:
        /*008c*/ 	.word	0x00000000
        /*0090*/ 	.short	0x0001
        /*0092*/ 	.short	0x0008
        /*0094*/ 	.byte	0x00, 0xf4, 0x21, 0x00


	//----- nvinfo : EIATTR_KPARAM_INFO
	.align		4
.L_27:
        /*0098*/ 	.byte	0x04, 0x17
        /*009a*/ 	.short	(.L_29 - .L_28)
.L_28:
        /*009c*/ 	.word	0x00000000
        /*00a0*/ 	.short	0x0000
        /*00a2*/ 	.short	0x0000
        /*00a4*/ 	.byte	0x00, 0xf4, 0x21, 0x00


	//----- nvinfo : EIATTR_SPARSE_MMA_MASK
	.align		4
.L_29:
        /*00a8*/ 	.byte	0x03, 0x50
        /*00aa*/ 	.short	0x0000


	//----- nvinfo : EIATTR_MAXREG_COUNT
	.align		4
        /*00ac*/ 	.byte	0x03, 0x1b
        /*00ae*/ 	.short	0x00ff


	//----- nvinfo : EIATTR_EXIT_INSTR_OFFSETS
	.align		4
        /*00b0*/ 	.byte	0x04, 0x1c
        /*00b2*/ 	.short	(.L_31 - .L_30)


	//   ....[0]....
.L_30:
        /*00b4*/ 	.word	0x00000980


	//----- nvinfo : EIATTR_REQNTID
	.align		4
.L_31:
        /*00b8*/ 	.byte	0x04, 0x10
        /*00ba*/ 	.short	(.L_33 - .L_32)
.L_32:
        /*00bc*/ 	.word	0x00000100
        /*00c0*/ 	.word	0x00000001
        /*00c4*/ 	.word	0x00000001


	//----- nvinfo : EIATTR_CBANK_PARAM_SIZE
	.align		4
.L_33:
        /*00c8*/ 	.byte	0x03, 0x19
        /*00ca*/ 	.short	0x004c


	//----- nvinfo : EIATTR_PARAM_CBANK
	.align		4
        /*00cc*/ 	.byte	0x04, 0x0a
        /*00ce*/ 	.short	(.L_35 - .L_34)
	.align		4
.L_34:
        /*00d0*/ 	.word	index@(.nv.constant0.triton_poi_fused_cat_31)
        /*00d4*/ 	.short	0x0210
        /*00d6*/ 	.short	0x004c


	//----- nvinfo : EIATTR_SW_WAR
	.align		4
.L_35:
        /*00d8*/ 	.byte	0x04, 0x36
        /*00da*/ 	.short	(.L_37 - .L_36)
.L_36:
        /*00dc*/ 	.word	0x00000008
.L_37:


//--------------------- .nv.callgraph             --------------------------
	.section	.nv.callgraph,"",@"SHT_CUDA_CALLGRAPH"
	.align	4
	.sectionentsize	8
	.align		4
        /*0000*/ 	.word	0x00000000
	.align		4
        /*0004*/ 	.word	0xffffffff
	.align		4
        /*0008*/ 	.word	0x00000000
	.align		4
        /*000c*/ 	.word	0xfffffffe
	.align		4
        /*0010*/ 	.word	0x00000000
	.align		4
        /*0014*/ 	.word	0xfffffffd
	.align		4
        /*0018*/ 	.word	0x00000000
	.align		4
        /*001c*/ 	.word	0xfffffffc


//--------------------- .text.triton_poi_fused_cat_31 --------------------------
	.section	.text.triton_poi_fused_cat_31,"ax",@progbits
	.align	128
        .global         triton_poi_fused_cat_31
        .type           triton_poi_fused_cat_31,@function
        .size           triton_poi_fused_cat_31,(.L_x_1 - triton_poi_fused_cat_31)
        .other          triton_poi_fused_cat_31,@"STO_CUDA_ENTRY STV_DEFAULT"
triton_poi_fused_cat_31:
.text.triton_poi_fused_cat_31:
[----:B------:R-:W-:Y:S01]  /*0000*/  LDC R1, c[0x0][0x28] ;  /* 0x00000a00ff017b82 */ /* 0x000fe20000000800 */
[----:B------:R-:W1:Y:S07]  /*0010*/  S2R R0, SR_TID.X ;  /* 0x0000000000007919 */ /* 0x000e6e0000002100 */
[----:B------:R-:W2:Y:S01]  /*0020*/  LDC.64 R4, c[0x0][0x218] ;  /* 0x00008600ff047b82 */ /* 0x000ea20000000a00 */
[----:B------:R-:W-:Y:S01]  /*0030*/  CS2R R14, SRZ ;  /* 0x00000000000e7805 */ /* 0x000fe2000001ff00 */
[----:B------:R-:W-:Y:S01]  /*0040*/  ULDC.64 UR4, c[0x0][0x208] ;  /* 0x0000820000047ab9 */ /* 0x000fe20000000a00 */
[----:B------:R-:W3:Y:S05]  /*0050*/  S2R R3, SR_CTAID.X ;  /* 0x0000000000037919 */ /* 0x000eea0000002500 */
[----:B------:R-:W4:Y:S08]  /*0060*/  LDC.64 R8, c[0x0][0x220] ;  /* 0x00008800ff087b82 */ /* 0x000f300000000a00 */
[----:B------:R-:W5:Y:S01]  /*0070*/  LDC.64 R22, c[0x0][0x230] ;  /* 0x00008c00ff167b82 */ /* 0x000f620000000a00 */
[----:B------:R-:W-:Y:S01]  /*0080*/  CS2R R10, SRZ ;  /* 0x00000000000a7805 */ /* 0x000fe2000001ff00 */
[----:B------:R-:W-:Y:S01]  /*0090*/  ULDC.64 UR6, c[0x0][0x228] ;  /* 0x00008a0000067ab9 */ /* 0x000fe20000000a00 */
[----:B-1----:R-:W-:-:S05]  /*00a0*/  IMAD.SHL.U32 R0, R0, 0x2, RZ ;  /* 0x0000000200007824 */ /* 0x002fca00078e00ff */
[----:B------:R-:W-:-:S05]  /*00b0*/  LOP3.LUT R0, R0, 0x1fe, RZ, 0xc0, !PT ;  /* 0x000001fe00007812 */ /* 0x000fca00078ec0ff */
[----:B---3--:R-:W-:-:S05]  /*00c0*/  IMAD R3, R3, 0x200, R0 ;  /* 0x0000020003037824 */ /* 0x008fca00078e0200 */
[----:B------:R-:W-:-:S04]  /*00d0*/  SHF.R.S32.HI R0, RZ, 0x1f, R3 ;  /* 0x0000001fff007819 */ /* 0x000fc80000011403 */
[CC--:B------:R-:W-:Y:S02]  /*00e0*/  LEA.HI R2, R0.reuse, R3.reuse, RZ, 0xc ;  /* 0x0000000300027211 */ /* 0x0c0fe400078f60ff */
[----:B------:R-:W-:Y:S02]  /*00f0*/  LEA.HI R0, R0, R3, RZ, 0x6 ;  /* 0x0000000300007211 */ /* 0x000fe400078f30ff */
[----:B------:R-:W-:Y:S02]  /*0100*/  SHF.R.S32.HI R13, RZ, 0xc, R2 ;  /* 0x0000000cff0d7819 */ /* 0x000fe40000011402 */
[----:B------:R-:W-:Y:S02]  /*0110*/  SHF.R.S32.HI R12, RZ, 0x6, R0 ;  /* 0x00000006ff0c7819 */ /* 0x000fe40000011400 */
[----:B------:R-:W-:Y:S01]  /*0120*/  LOP3.LUT R0, R0, 0xffffffc0, RZ, 0xc0, !PT ;  /* 0xffffffc000007812 */ /* 0x000fe200078ec0ff */
[----:B------:R-:W-:-:S05]  /*0130*/  IMAD.HI R6, R13, 0x2aaaaaab, RZ ;  /* 0x2aaaaaab0d067827 */ /* 0x000fca00078e02ff */
[----:B------:R-:W-:-:S04]  /*0140*/  SHF.R.U32.HI R7, RZ, 0x1f, R6 ;  /* 0x0000001fff077819 */ /* 0x000fc80000011606 */
[----:B------:R-:W-:Y:S02]  /*0150*/  LEA.HI R6, R6, R7, RZ, 0x1e ;  /* 0x0000000706067211 */ /* 0x000fe400078ff0ff */
[----:B------:R-:W-:-:S03]  /*0160*/  LEA.HI R7, R12, R12, RZ, 0x6 ;  /* 0x0000000c0c077211 */ /* 0x000fc600078f30ff */
[----:B------:R-:W-:Y:S01]  /*0170*/  IMAD R13, R6, -0x18, R13 ;  /* 0xffffffe8060d7824 */ /* 0x000fe200078e020d */
[----:B------:R-:W-:-:S04]  /*0180*/  LOP3.LUT R7, R7, 0xffffffc0, RZ, 0xc0, !PT ;  /* 0xffffffc007077812 */ /* 0x000fc800078ec0ff */
[----:B------:R-:W-:Y:S01]  /*0190*/  ISETP.GE.AND P0, PT, R13, 0xc, PT ;  /* 0x0000000c0d00780c */ /* 0x000fe20003f06270 */
[----:B------:R-:W-:-:S04]  /*01a0*/  IMAD.IADD R12, R12, 0x1, -R7 ;  /* 0x000000010c0c7824 */ /* 0x000fc800078e0a07 */
[----:B--2---:R-:W-:Y:S01]  /*01b0*/  IMAD.WIDE R16, R12, 0x8, R4 ;  /* 0x000000080c107825 */ /* 0x004fe200078e0204 */
[----:B------:R-:W-:-:S03]  /*01c0*/  CS2R R4, SRZ ;  /* 0x0000000000047805 */ /* 0x000fc6000001ff00 */
[----:B------:R-:W-:-:S04]  /*01d0*/  IMAD.IADD R0, R3, 0x1, -R0 ;  /* 0x0000000103007824 */ /* 0x000fc800078e0a00 */
[----:B------:R-:W2:Y:S01]  /*01e0*/  @!P0 LDG.E.EL.64 R14, desc[UR4][R16.64] ;  /* 0x00000004100e8981 */ /* 0x000ea2000c2e1b00 */
[----:B------:R-:W-:Y:S01]  /*01f0*/  CS2R R6, SRZ ;  /* 0x0000000000067805 */ /* 0x000fe2000001ff00 */
[----:B----4-:R-:W-:-:S05]  /*0200*/  IMAD.WIDE R18, R0, 0x8, R8 ;  /* 0x0000000800127825 */ /* 0x010fca00078e0208 */
[----:B------:R-:W3:Y:S01]  /*0210*/  @!P0 LDG.E.EL.128 R4, desc[UR4][R18.64] ;  /* 0x0000000412048981 */ /* 0x000ee2000c2e1d00 */
[----:B------:R-:W-:Y:S01]  /*0220*/  CS2R R8, SRZ ;  /* 0x0000000000087805 */ /* 0x000fe2000001ff00 */
[----:B-----5:R-:W-:-:S05]  /*0230*/  IMAD.WIDE R22, R0, 0x8, R22 ;  /* 0x0000000800167825 */ /* 0x020fca00078e0216 */
[----:B------:R-:W4:Y:S01]  /*0240*/  @!P0 LDG.E.EL.128 R8, desc[UR4][R22.64] ;  /* 0x0000000416088981 */ /* 0x000f22000c2e1d00 */
[----:B------:R-:W-:Y:S01]  /*0250*/  LOP3.LUT R2, R2, 0xfffff000, RZ, 0xc0, !PT ;  /* 0xfffff00002027812 */ /* 0x000fe200078ec0ff */
[----:B------:R-:W-:Y:S01]  /*0260*/  IMAD.MOV.U32 R24, RZ, RZ, RZ ;  /* 0x000000ffff187224 */ /* 0x000fe200078e00ff */
[----:B--2---:R-:W-:Y:S02]  /*0270*/  SEL R21, R15, RZ, !P0 ;  /* 0x000000ff0f157207 */ /* 0x004fe40004000000 */
[----:B------:R-:W-:Y:S02]  /*0280*/  SEL R17, R14, RZ, !P0 ;  /* 0x000000ff0e117207 */ /* 0x000fe40004000000 */
[----:B------:R-:W-:Y:S02]  /*0290*/  SHF.R.U32.HI R15, RZ, 0x1a, R21 ;  /* 0x0000001aff0f7819 */ /* 0x000fe40000011615 */
[----:B---3--:R-:W-:Y:S02]  /*02a0*/  SEL R20, R4, RZ, !P0 ;  /* 0x000000ff04147207 */ /* 0x008fe40004000000 */
[----:B------:R-:W-:-:S02]  /*02b0*/  LOP3.LUT R14, R15, 0x20, RZ, 0xc0, !PT ;  /* 0x000000200f0e7812 */ /* 0x000fc400078ec0ff */
[----:B------:R-:W-:Y:S02]  /*02c0*/  SEL R19, R5, RZ, !P0 ;  /* 0x000000ff05137207 */ /* 0x000fe40004000000 */
[----:B------:R-:W-:Y:S02]  /*02d0*/  IADD3 R4, P1, R14, R17, RZ ;  /* 0x000000110e047210 */ /* 0x000fe40007f3e0ff */
[----:B------:R-:W-:Y:S02]  /*02e0*/  SEL R7, R7, RZ, !P0 ;  /* 0x000000ff07077207 */ /* 0x000fe40004000000 */
[----:B------:R-:W-:Y:S01]  /*02f0*/  SHF.R.U32.HI R17, RZ, 0x18, R19 ;  /* 0x00000018ff117819 */ /* 0x000fe20000011613 */
[----:B------:R-:W-:Y:S01]  /*0300*/  IMAD.X R5, RZ, RZ, R21, P1 ;  /* 0x000000ffff057224 */ /* 0x000fe200008e0615 */
[----:B------:R-:W-:Y:S01]  /*0310*/  SEL R18, R6, RZ, !P0 ;  /* 0x000000ff06127207 */ /* 0x000fe20004000000 */
[----:B------:R-:W-:Y:S01]  /*0320*/  IMAD.SHL.U32 R21, R13, 0x400, RZ ;  /* 0x000004000d157824 */ /* 0x000fe200078e00ff */
[----:B------:R-:W-:-:S02]  /*0330*/  LEA R16, P2, R20, UR6, 0x2 ;  /* 0x0000000614107c11 */ /* 0x000fc4000f8410ff */
[C---:B------:R-:W-:Y:S01]  /*0340*/  SHF.L.U64.HI R5, R4.reuse, 0x7, R5 ;  /* 0x0000000704057819 */ /* 0x040fe20000010205 */
[----:B------:R-:W-:Y:S01]  /*0350*/  IMAD.SHL.U32 R4, R4, 0x80, RZ ;  /* 0x0000008004047824 */ /* 0x000fe200078e00ff */
[----:B------:R-:W-:Y:S02]  /*0360*/  SHF.R.U32.HI R15, RZ, 0x18, R7 ;  /* 0x00000018ff0f7819 */ /* 0x000fe40000011607 */
[----:B------:R-:W-:Y:S02]  /*0370*/  LOP3.LUT R17, R17, 0x80, RZ, 0xc0, !PT ;  /* 0x0000008011117812 */ /* 0x000fe400078ec0ff */
[----:B------:R-:W-:Y:S02]  /*0380*/  LEA R14, P1, R18, UR6, 0x2 ;  /* 0x00000006120e7c11 */ /* 0x000fe4000f8210ff */
[----:B------:R-:W-:Y:S02]  /*0390*/  LOP3.LUT R15, R15, 0x80, RZ, 0xc0, !PT ;  /* 0x000000800f0f7812 */ /* 0x000fe400078ec0ff */
[----:B------:R-:W-:-:S02]  /*03a0*/  LEA.HI.X R20, R20, UR7, R19, 0x2, P2 ;  /* 0x0000000714147c11 */ /* 0x000fc400090f1413 */
[----:B------:R-:W-:Y:S02]  /*03b0*/  IADD3 R16, P4, P3, R4, R16, R17 ;  /* 0x0000001004107210 */ /* 0x000fe40007b9e011 */
[----:B----4-:R-:W-:Y:S02]  /*03c0*/  SEL R19, R9, RZ, !P0 ;  /* 0x000000ff09137207 */ /* 0x010fe40004000000 */
[----:B------:R-:W-:Y:S02]  /*03d0*/  SEL R17, R11, RZ, !P0 ;  /* 0x000000ff0b117207 */ /* 0x000fe40004000000 */
[----:B------:R-:W-:Y:S01]  /*03e0*/  LEA.HI.X R18, R18, UR7, R7, 0x2, P1 ;  /* 0x0000000712127c11 */ /* 0x000fe200088f1407 */
[----:B------:R-:W-:Y:S01]  /*03f0*/  IMAD.HI R7, R3, 0x2aaaaaab, RZ ;  /* 0x2aaaaaab03077827 */ /* 0x000fe200078e02ff */
[----:B------:R-:W-:Y:S02]  /*0400*/  IADD3 R14, P2, P1, R4, R14, R15 ;  /* 0x0000000e040e7210 */ /* 0x000fe4000795e00f */
[----:B------:R-:W-:-:S02]  /*0410*/  SEL R8, R8, RZ, !P0 ;  /* 0x000000ff08087207 */ /* 0x000fc40004000000 */
[----:B------:R-:W-:Y:S02]  /*0420*/  SEL R22, R10, RZ, !P0 ;  /* 0x000000ff0a167207 */ /* 0x000fe40004000000 */
[----:B------:R-:W-:Y:S02]  /*0430*/  SHF.R.U32.HI R15, RZ, 0x18, R19 ;  /* 0x00000018ff0f7819 */ /* 0x000fe40000011613 */
[----:B------:R-:W-:Y:S02]  /*0440*/  SHF.R.U32.HI R9, RZ, 0x18, R17 ;  /* 0x00000018ff097819 */ /* 0x000fe40000011611 */
[----:B------:R-:W-:Y:S02]  /*0450*/  LEA R6, P5, R8, UR6, 0x2 ;  /* 0x0000000608067c11 */ /* 0x000fe4000f8a10ff */
[----:B------:R-:W-:Y:S02]  /*0460*/  LEA R11, P6, R22, UR6, 0x2 ;  /* 0x00000006160b7c11 */ /* 0x000fe4000f8c10ff */
[----:B------:R-:W-:-:S02]  /*0470*/  LOP3.LUT R15, R15, 0x80, RZ, 0xc0, !PT ;  /* 0x000000800f0f7812 */ /* 0x000fc400078ec0ff */
[----:B------:R-:W-:Y:S02]  /*0480*/  SHF.R.U32.HI R10, RZ, 0x1f, R7 ;  /* 0x0000001fff0a7819 */ /* 0x000fe40000011607 */
[----:B------:R-:W-:Y:S02]  /*0490*/  LOP3.LUT R9, R9, 0x80, RZ, 0xc0, !PT ;  /* 0x0000008009097812 */ /* 0x000fe400078ec0ff */
[----:B------:R-:W-:Y:S02]  /*04a0*/  LEA.HI.X R8, R8, UR7, R19, 0x2, P5 ;  /* 0x0000000708087c11 */ /* 0x000fe4000a8f1413 */
[----:B------:R-:W-:Y:S01]  /*04b0*/  LEA.HI.X R22, R22, UR7, R17, 0x2, P6 ;  /* 0x0000000716167c11 */ /* 0x000fe2000b0f1411 */
[----:B------:R-:W-:Y:S01]  /*04c0*/  ULDC.64 UR6, c[0x0][0x248] ;  /* 0x0000920000067ab9 */ /* 0x000fe20000000a00 */
[----:B------:R-:W-:Y:S02]  /*04d0*/  IADD3 R6, P5, P6, R4, R6, R15 ;  /* 0x0000000604067210 */ /* 0x000fe40007ebe00f */
[----:B------:R-:W-:-:S02]  /*04e0*/  IADD3.X R17, R5, R20, RZ, P4, P3 ;  /* 0x0000001405117210 */ /* 0x000fc400027e64ff */
[----:B------:R-:W-:Y:S02]  /*04f0*/  IADD3 R4, P3, P4, R4, R11, R9 ;  /* 0x0000000b04047210 */ /* 0x000fe40007c7e009 */
[----:B------:R-:W-:Y:S01]  /*0500*/  LEA.HI.SX32 R20, R7, R10, 0x12 ;  /* 0x0000000a07147211 */ /* 0x000fe200078f92ff */
[----:B------:R-:W-:Y:S01]  /*0510*/  IMAD.WIDE R16, R21, 0x4, R16 ;  /* 0x0000000415107825 */ /* 0x000fe200078e0210 */
[----:B------:R-:W1:Y:S01]  /*0520*/  LDC.64 R10, c[0x0][0x210] ;  /* 0x00008400ff0a7b82 */ /* 0x000e620000000a00 */
[C---:B------:R-:W-:Y:S02]  /*0530*/  IADD3.X R7, R5.reuse, R8, RZ, P5, P6 ;  /* 0x0000000805077210 */ /* 0x040fe40002fec4ff */
[C---:B------:R-:W-:Y:S01]  /*0540*/  IADD3.X R15, R5.reuse, R18, RZ, P2, P1 ;  /* 0x00000012050f7210 */ /* 0x040fe200017e24ff */
[C---:B------:R-:W-:Y:S01]  /*0550*/  IMAD R19, R20.reuse, 0x3000, RZ ;  /* 0x0000300014137824 */ /* 0x040fe200078e02ff */
[----:B------:R-:W-:Y:S01]  /*0560*/  IADD3.X R5, R5, R22, RZ, P3, P4 ;  /* 0x0000001605057210 */ /* 0x000fe20001fe84ff */
[----:B------:R-:W-:-:S02]  /*0570*/  IMAD R25, R20, -0x18000, R3 ;  /* 0xfffe800014197824 */ /* 0x000fc400078e0203 */
[----:B------:R-:W2:Y:S01]  /*0580*/  LDC.64 R8, c[0x0][0x238] ;  /* 0x00008e00ff087b82 */ /* 0x000ea20000000a00 */
[----:B------:R-:W-:Y:S02]  /*0590*/  IMAD R20, R20, 0xc000, RZ ;  /* 0x0000c00014147824 */ /* 0x000fe400078e02ff */
[----:B------:R-:W-:-:S04]  /*05a0*/  IMAD.WIDE R14, R21, 0x4, R14 ;  /* 0x00000004150e7825 */ /* 0x000fc800078e020e */
[C---:B------:R-:W-:Y:S01]  /*05b0*/  IMAD.WIDE R6, R21.reuse, 0x4, R6 ;  /* 0x0000000415067825 */ /* 0x040fe200078e0206 */
[----:B------:R-:W3:Y:S03]  /*05c0*/  LDC.64 R22, c[0x0][0x240] ;  /* 0x00009000ff167b82 */ /* 0x000ee60000000a00 */
[----:B------:R-:W-:-:S04]  /*05d0*/  IMAD.WIDE R4, R21, 0x4, R4 ;  /* 0x0000000415047825 */ /* 0x000fc800078e0204 */
[----:B------:R-:W-:Y:S02]  /*05e0*/  IMAD.MOV.U32 R18, RZ, RZ, RZ ;  /* 0x000000ffff127224 */ /* 0x000fe400078e00ff */
[----:B------:R-:W-:Y:S02]  /*05f0*/  IMAD.IADD R25, R25, 0x1, R20 ;  /* 0x0000000119197824 */ /* 0x000fe400078e0214 */
[----:B------:R-:W-:Y:S01]  /*0600*/  IMAD.WIDE R16, R19, 0x4, R16 ;  /* 0x0000000413107825 */ /* 0x000fe200078e0210 */
[----:B------:R-:W-:-:S03]  /*0610*/  ISETP.GT.AND P1, PT, R13, 0xb, PT ;  /* 0x0000000b0d00780c */ /* 0x000fc60003f24270 */
[C---:B------:R-:W-:Y:S01]  /*0620*/  IMAD.WIDE R14, R19.reuse, 0x4, R14 ;  /* 0x00000004130e7825 */ /* 0x040fe200078e020e */
[----:B------:R2:W4:Y:S03]  /*0630*/  @!P0 LDG.E.EL R18, desc[UR4][R16.64] ;  /* 0x0000000410128981 */ /* 0x000526000c2e1900 */
[----:B------:R-:W-:-:S04]  /*0640*/  IMAD.WIDE R6, R19, 0x4, R6 ;  /* 0x0000000413067825 */ /* 0x000fc800078e0206 */
[----:B------:R-:W-:Y:S01]  /*0650*/  IMAD.WIDE R4, R19, 0x4, R4 ;  /* 0x0000000413047825 */ /* 0x000fe200078e0204 */
[----:B------:R-:W5:Y:S03]  /*0660*/  @!P0 LDG.E.EL R24, desc[UR4][R6.64] ;  /* 0x0000000406188981 */ /* 0x000f66000c2e1900 */
[----:B------:R-:W-:Y:S02]  /*0670*/  IMAD.MOV.U32 R21, RZ, RZ, RZ ;  /* 0x000000ffff157224 */ /* 0x000fe400078e00ff */
[----:B------:R-:W-:Y:S02]  /*0680*/  IMAD.MOV.U32 R19, RZ, RZ, RZ ;  /* 0x000000ffff137224 */ /* 0x000fe400078e00ff */
[----:B-1----:R-:W-:Y:S02]  /*0690*/  IMAD.WIDE R10, R25, 0x4, R10 ;  /* 0x00000004190a7825 */ /* 0x002fe400078e020a */
[----:B------:R-:W5:Y:S02]  /*06a0*/  @!P0 LDG.E.EL R21, desc[UR4][R14.64] ;  /* 0x000000040e158981 */ /* 0x000f64000c2e1900 */
[----:B------:R-:W-:-:S02]  /*06b0*/  IMAD.IADD R25, R3, 0x1, -R2 ;  /* 0x0000000103197824 */ /* 0x000fc400078e0a02 */
[----:B------:R-:W-:Y:S02]  /*06c0*/  IMAD.SHL.U32 R13, R13, 0x1000, RZ ;  /* 0x000010000d0d7824 */ /* 0x000fe400078e00ff */
[----:B--2---:R-:W-:Y:S01]  /*06d0*/  IMAD.WIDE R16, R0, 0x4, R8 ;  /* 0x0000000400107825 */ /* 0x004fe200078e0208 */
[----:B------:R-:W-:Y:S02]  /*06e0*/  CS2R R8, SRZ ;  /* 0x0000000000087805 */ /* 0x000fe4000001ff00 */
[--C-:B------:R-:W-:Y:S01]  /*06f0*/  SHF.R.S32.HI R2, RZ, 0x1f, R20.reuse ;  /* 0x0000001fff027819 */ /* 0x100fe20000011414 */
[----:B------:R1:W2:Y:S01]  /*0700*/  @!P0 LDG.E.EL R19, desc[UR4][R4.64] ;  /* 0x0000000404138981 */ /* 0x0002a2000c2e1900 */
[----:B------:R-:W-:Y:S02]  /*0710*/  IADD3 R20, P2, P3, R13, R25, R20 ;  /* 0x000000190d147210 */ /* 0x000fe40007b5e014 */
[----:B------:R-:W-:Y:S01]  /*0720*/  SHF.R.S32.HI R25, RZ, 0x1f, R25 ;  /* 0x0000001fff197819 */ /* 0x000fe20000011419 */
[----:B------:R4:W2:Y:S01]  /*0730*/  @!P0 LDG.E.EL.64 R8, desc[UR4][R16.64] ;  /* 0x0000000410088981 */ /* 0x0008a2000c2e1b00 */
[----:B------:R-:W-:Y:S01]  /*0740*/  SHF.R.S32.HI R13, RZ, 0x1f, R13 ;  /* 0x0000001fff0d7819 */ /* 0x000fe2000001140d */
[----:B------:R-:W-:Y:S01]  /*0750*/  IMAD.MOV.U32 R0, RZ, RZ, RZ ;  /* 0x000000ffff007224 */ /* 0x000fe200078e00ff */
[----:B-1----:R-:W-:-:S02]  /*0760*/  CS2R R4, SRZ ;  /* 0x0000000000047805 */ /* 0x002fc4000001ff00 */
[----:B------:R-:W-:Y:S01]  /*0770*/  IADD3.X R13, R13, R25, R2, P2, P3 ;  /* 0x000000190d0d7210 */ /* 0x000fe200017e6402 */
[----:B------:R-:W-:Y:S02]  /*0780*/  IMAD.MOV.U32 R2, RZ, RZ, RZ ;  /* 0x000000ffff027224 */ /* 0x000fe400078e00ff */
[----:B---3--:R-:W-:Y:S01]  /*0790*/  IMAD.WIDE R22, R12, 0x4, R22 ;  /* 0x000000040c167825 */ /* 0x008fe200078e0216 */
[C---:B------:R-:W-:Y:S01]  /*07a0*/  LEA R14, P2, R20.reuse, UR6, 0x2 ;  /* 0x00000006140e7c11 */ /* 0x040fe2000f8410ff */
[----:B------:R1:W3:Y:S01]  /*07b0*/  @!P0 LDG.E.64 R4, desc[UR4][R10.64] ;  /* 0x000000040a048981 */ /* 0x0002e2000c1e1b00 */
[----:B------:R-:W-:Y:S02]  /*07c0*/  CS2R R6, SRZ ;  /* 0x0000000000067805 */ /* 0x000fe4000001ff00 */
[----:B------:R-:W-:Y:S01]  /*07d0*/  LEA.HI.X R15, R20, UR7, R13, 0x2, P2 ;  /* 0x00000007140f7c11 */ /* 0x000fe200090f140d */
[----:B------:R-:W3:Y:S01]  /*07e0*/  @!P0 LDG.E.EL R0, desc[UR4][R22.64] ;  /* 0x0000000416008981 */ /* 0x000ee2000c2e1900 */
[----:B------:R-:W1:Y:S03]  /*07f0*/  LDC.64 R12, c[0x0][0x250] ;  /* 0x00009400ff0c7b82 */ /* 0x000e660000000a00 */
[----:B------:R-:W3:Y:S04]  /*0800*/  @!P0 LDG.E.EL R2, desc[UR4][R22.64] ;  /* 0x0000000416028981 */ /* 0x000ee8000c2e1900 */
[----:B------:R-:W3:Y:S01]  /*0810*/  @P1 LDG.E.64 R6, desc[UR4][R14.64+-0x30000] ;  /* 0xfd0000040e061981 */ /* 0x000ee2000c1e1b00 */
[----:B-1----:R-:W-:Y:S01]  /*0820*/  IMAD.WIDE R12, R3, 0x4, R12 ;  /* 0x00000004030c7825 */ /* 0x002fe200078e020c */
[----:B----4-:R-:W-:-:S02]  /*0830*/  SEL R17, R18, RZ, !P0 ;  /* 0x000000ff12117207 */ /* 0x010fc40004000000 */
[----:B-----5:R-:W-:Y:S02]  /*0840*/  SEL R24, R24, RZ, !P0 ;  /* 0x000000ff18187207 */ /* 0x020fe40004000000 */
[----:B------:R-:W-:-:S03]  /*0850*/  SEL R10, R21, RZ, !P0 ;  /* 0x000000ff150a7207 */ /* 0x000fc60004000000 */
[----:B------:R-:W-:Y:S01]  /*0860*/  FADD R24, -R17, R24 ;  /* 0x0000001811187221 */ /* 0x000fe20000000100 */
[----:B--2---:R-:W-:Y:S02]  /*0870*/  SEL R19, R19, RZ, !P0 ;  /* 0x000000ff13137207 */ /* 0x004fe40004000000 */
[----:B------:R-:W-:-:S03]  /*0880*/  SEL R8, R8, RZ, !P0 ;  /* 0x000000ff08087207 */ /* 0x000fc60004000000 */
[----:B------:R-:W-:Y:S01]  /*0890*/  FADD R19, -R10, R19 ;  /* 0x000000130a137221 */ /* 0x000fe20000000100 */
[----:B------:R-:W-:Y:S01]  /*08a0*/  SEL R9, R9, RZ, !P0 ;  /* 0x000000ff09097207 */ /* 0x000fe20004000000 */
[----:B------:R-:W-:-:S04]  /*08b0*/  FFMA R8, R24, R8, R17 ;  /* 0x0000000818087223 */ /* 0x000fc80000000011 */
[----:B------:R-:W-:Y:S01]  /*08c0*/  FFMA R9, R19, R9, R10 ;  /* 0x0000000913097223 */ /* 0x000fe2000000000a */
[----:B---3--:R-:W-:Y:S02]  /*08d0*/  SEL R11, R4, RZ, !P0 ;  /* 0x000000ff040b7207 */ /* 0x008fe40004000000 */
[----:B------:R-:W-:Y:S02]  /*08e0*/  SEL R5, R5, RZ, !P0 ;  /* 0x000000ff05057207 */ /* 0x000fe40004000000 */
[----:B------:R-:W-:Y:S01]  /*08f0*/  SEL R4, R0, RZ, !P0 ;  /* 0x000000ff00047207 */ /* 0x000fe20004000000 */
[----:B------:R-:W-:Y:S02]  /*0900*/  FADD R8, -R11, R8 ;  /* 0x000000080b087221 */ /* 0x000fe40000000100 */
[----:B------:R-:W-:Y:S01]  /*0910*/  FADD R0, -R5, R9 ;  /* 0x0000000905007221 */ /* 0x000fe20000000100 */
[----:B------:R-:W-:Y:S01]  /*0920*/  SEL R2, R2, RZ, !P0 ;  /* 0x000000ff02027207 */ /* 0x000fe20004000000 */
[----:B------:R-:W-:Y:S01]  /*0930*/  FFMA R4, R8, R4, R11 ;  /* 0x0000000408047223 */ /* 0x000fe2000000000b */
[----:B------:R-:W-:-:S03]  /*0940*/  @P0 SEL R4, R6, RZ, P1 ;  /* 0x000000ff06040207 */ /* 0x000fc60000800000 */
[----:B------:R-:W-:Y:S01]  /*0950*/  FFMA R5, R0, R2, R5 ;  /* 0x0000000200057223 */ /* 0x000fe20000000005 */
[----:B------:R-:W-:-:S05]  /*0960*/  @P0 SEL R5, R7, RZ, P1 ;  /* 0x000000ff07050207 */ /* 0x000fca0000800000 */
[----:B------:R-:W-:Y:S01]  /*0970*/  STG.E.64 desc[UR4][R12.64], R4 ;  /* 0x000000040c007986 */ /* 0x000fe2000c101b04 */
[----:B------:R-:W-:Y:S05]  /*0980*/  EXIT ;  /* 0x000000000000794d */ /* 0x000fea0003800000 */
.L_x_0:
[----:B------:R-:W-:-:S00]  /*0990*/  BRA `(.L_x_0) ;  /* 0xfffffffc00fc7947 */ /* 0x000fc0000383ffff */
[----:B------:R-:W-:-:S00]  /*09a0*/  NOP ;  /* 0x0000000000007918 */ /* 0x000fc00000000000 */
        /* <DEDUP_REMOVED lines=13> */
.L_x_1:


//--------------------- .nv.constant0.triton_poi_fused_cat_31 --------------------------
	.section	.nv.constant0.triton_poi_fused_cat_31,"a",@progbits
	.sectionflags	@""
	.align	4
.nv.constant0.triton_poi_fused_cat_31:
	.zero		604
